//
// Generated by NVIDIA NVVM Compiler
//
// Compiler Build ID: CL-36424714
// Cuda compilation tools, release 13.0, V13.0.88
// Based on NVVM 20.0.0
//

.version 9.0
.target sm_100
.address_size 64

	// .globl	default_function_kernel

.visible .entry default_function_kernel(
	.param .u64 .ptr .align 1 default_function_kernel_param_0,
	.param .u64 .ptr .align 1 default_function_kernel_param_1,
	.param .u64 .ptr .align 1 default_function_kernel_param_2,
	.param .u64 .ptr .align 1 default_function_kernel_param_3
)
.maxntid 54
{
	.reg .pred 	%p<2>;
	.reg .b16 	%rs<4>;
	.reg .b32 	%r<17>;
	.reg .b32 	%f<5>;
	.reg .b64 	%rd<15>;

	ld.param.u64 	%rd1, [default_function_kernel_param_0];
	ld.param.u64 	%rd2, [default_function_kernel_param_1];
	ld.param.u64 	%rd3, [default_function_kernel_param_2];
	ld.param.u64 	%rd4, [default_function_kernel_param_3];
	cvta.to.global.u64 	%rd5, %rd2;
	cvta.to.global.u64 	%rd6, %rd3;
	cvta.to.global.u64 	%rd7, %rd1;
	cvta.to.global.u64 	%rd8, %rd4;
	mov.u32 	%r1, %ctaid.x;
	mov.u32 	%r2, %tid.x;
	mad.lo.s32 	%r3, %r1, 54, %r2;
	mul.wide.u32 	%rd9, %r3, 4;
	add.s64 	%rd10, %rd8, %rd9;
	ld.global.nc.f32 	%f1, [%rd10];
	cvt.u16.u32 	%rs1, %r2;
	mul.lo.s16 	%rs2, %rs1, 43;
	shr.u16 	%rs3, %rs2, 8;
	cvt.u32.u16 	%r4, %rs3;
	mad.lo.s32 	%r5, %r1, 9, %r4;
	mul.hi.u32 	%r6, %r5, -858993459;
	shr.u32 	%r7, %r6, 7;
	mul.lo.s32 	%r8, %r7, 160;
	sub.s32 	%r9, %r5, %r8;
	setp.gt.u32 	%p1, %r9, 79;
	selp.b32 	%r10, 10, 0, %p1;
	mad.lo.s32 	%r11, %r1, -50, %r3;
	mul.hi.u32 	%r12, %r11, -858993459;
	shr.u32 	%r13, %r12, 3;
	mul.lo.s32 	%r14, %r13, 10;
	sub.s32 	%r15, %r11, %r14;
	add.s32 	%r16, %r10, %r15;
	mul.wide.u32 	%rd11, %r16, 4;
	add.s64 	%rd12, %rd7, %rd11;
	ld.global.nc.f32 	%f2, [%rd12];
	add.s64 	%rd13, %rd6, %rd11;
	ld.global.nc.f32 	%f3, [%rd13];
	fma.rn.f32 	%f4, %f1, %f2, %f3;
	add.s64 	%rd14, %rd5, %rd9;
	st.global.f32 	[%rd14], %f4;
	ret;

}


// ===== COMPILED SASS (sm_100) =====

	.target	sm_100

	.elftype	@"ET_EXEC"


//--------------------- .note.nv.tkinfo           --------------------------
	.section	.note.nv.tkinfo,"",@"SHT_NOTE"
	.sectionflags	@"SHF_NOTE_NV_TKINFO"
	.tkinfo
        /*0018*/ 	.word	0x00000002
        /*0030*/ 	.string	""
        /*0030*/ 	.string	"ptxas"
        /*0030*/ 	.string	"Cuda compilation tools, release 13.0, V13.0.88"
        /*0030*/ 	.string	"Build cuda_13.0.r13.0/compiler.36424714_0"
        /*0030*/ 	.string	"-arch sm_100 -m 64 "



//--------------------- .note.nv.cuinfo           --------------------------
	.section	.note.nv.cuinfo,"",@"SHT_NOTE"
	.sectionflags	@"SHF_NOTE_NV_CUINFO"
        /*0018*/ 	.short	0x0002
        /*001a*/ 	.short	0x0064
        /*001c*/ 	.short	0x0082
	.zero		2


//--------------------- .nv.info                  --------------------------
	.section	.nv.info,"",@"SHT_CUDA_INFO"
	.align	4


	//----- nvinfo : EIATTR_REGCOUNT
	.align		4
        /*0000*/ 	.byte	0x04, 0x2f
        /*0002*/ 	.short	(.L_1 - .L_0)
	.align		4
.L_0:
        /*0004*/ 	.word	index@(default_function_kernel)
        /*0008*/ 	.word	0x00000010


	//----- nvinfo : EIATTR_FRAME_SIZE
	.align		4
.L_1:
        /*000c*/ 	.byte	0x04, 0x11
        /*000e*/ 	.short	(.L_3 - .L_2)
	.align		4
.L_2:
        /*0010*/ 	.word	index@(default_function_kernel)
        /*0014*/ 	.word	0x00000000


	//----- nvinfo : EIATTR_MIN_STACK_SIZE
	.align		4
.L_3:
        /*0018*/ 	.byte	0x04, 0x12
        /*001a*/ 	.short	(.L_5 - .L_4)
	.align		4
.L_4:
        /*001c*/ 	.word	index@(default_function_kernel)
        /*0020*/ 	.word	0x00000000
.L_5:


//--------------------- .nv.compat                --------------------------
	.section	.nv.compat,"",@"SHT_CUDA_COMPAT_INFO"
	.align	4
        /*0000*/ 	.byte	0x02, 0x09, 0x00, 0x00, 0x02, 0x02, 0x01, 0x00, 0x02, 0x05, 0x05, 0x00, 0x03, 0x07, 0x01, 0x01
        /*0010*/ 	.byte	0x02, 0x03, 0x00, 0x00, 0x02, 0x06, 0x01, 0x00, 0x04, 0x0b, 0x08, 0x00, 0x09, 0x00, 0x00, 0x00
        /*0020*/ 	.byte	0x00, 0x00, 0x00, 0x00


//--------------------- .nv.info.default_function_kernel --------------------------
	.section	.nv.info.default_function_kernel,"",@"SHT_CUDA_INFO"
	.sectionflags	@""
	.align	4


	//----- nvinfo : EIATTR_CUDA_API_VERSION
	.align		4
        /*0000*/ 	.byte	0x04, 0x37
        /*0002*/ 	.short	(.L_7 - .L_6)
.L_6:
        /*0004*/ 	.word	0x00000082


	//----- nvinfo : EIATTR_KPARAM_INFO
	.align		4
.L_7:
        /*0008*/ 	.byte	0x04, 0x17
        /*000a*/ 	.short	(.L_9 - .L_8)
.L_8:
        /*000c*/ 	.word	0x00000000
        /*0010*/ 	.short	0x0003
        /*0012*/ 	.short	0x0018
        /*0014*/ 	.byte	0x00, 0xf5, 0x21, 0x00


	//----- nvinfo : EIATTR_KPARAM_INFO
	.align		4
.L_9:
        /*0018*/ 	.byte	0x04, 0x17
        /*001a*/ 	.short	(.L_11 - .L_10)
.L_10:
        /*001c*/ 	.word	0x00000000
        /*0020*/ 	.short	0x0002
        /*0022*/ 	.short	0x0010
        /*0024*/ 	.byte	0x00, 0xf5, 0x21, 0x00


	//----- nvinfo : EIATTR_KPARAM_INFO
	.align		4
.L_11:
        /*0028*/ 	.byte	0x04, 0x17
        /*002a*/ 	.short	(.L_13 - .L_12)
.L_12:
        /*002c*/ 	.word	0x00000000
        /*0030*/ 	.short	0x0001
        /*0032*/ 	.short	0x0008
        /*0034*/ 	.byte	0x00, 0xf5, 0x21, 0x00


	//----- nvinfo : EIATTR_KPARAM_INFO
	.align		4
.L_13:
        /*0038*/ 	.byte	0x04, 0x17
        /*003a*/ 	.short	(.L_15 - .L_14)
.L_14:
        /*003c*/ 	.word	0x00000000
        /*0040*/ 	.short	0x0000
        /*0042*/ 	.short	0x0000
        /*0044*/ 	.byte	0x00, 0xf5, 0x21, 0x00


	//----- nvinfo : EIATTR_SPARSE_MMA_MASK
	.align		4
.L_15:
        /*0048*/ 	.byte	0x03, 0x50
        /*004a*/ 	.short	0x0000


	//----- nvinfo : EIATTR_MAXREG_COUNT
	.align		4
        /*004c*/ 	.byte	0x03, 0x1b
        /*004e*/ 	.short	0x00ff


	//----- nvinfo : EIATTR_MERCURY_ISA_VERSION
	.align		4
        /*0050*/ 	.byte	0x03, 0x5f
        /*0052*/ 	.short	0x0101


	//----- nvinfo : EIATTR_VRC_CTA_INIT_COUNT
	.align		4
        /*0054*/ 	.byte	0x02, 0x4a
	.zero		1
	.zero		1


	//----- nvinfo : EIATTR_EXIT_INSTR_OFFSETS
	.align		4
        /*0058*/ 	.byte	0x04, 0x1c
        /*005a*/ 	.short	(.L_17 - .L_16)


	//   ....[0]....
.L_16:
        /*005c*/ 	.word	0x00000220


	//----- nvinfo : EIATTR_MAX_THREADS
	.align		4
.L_17:
        /*0060*/ 	.byte	0x04, 0x05
        /*0062*/ 	.short	(.L_19 - .L_18)
.L_18:
        /*0064*/ 	.word	0x00000036
        /*0068*/ 	.word	0x00000001
        /*006c*/ 	.word	0x00000001


	//----- nvinfo : EIATTR_CBANK_PARAM_SIZE
	.align		4
.L_19:
        /*0070*/ 	.byte	0x03, 0x19
        /*0072*/ 	.short	0x0020


	//----- nvinfo : EIATTR_PARAM_CBANK
	.align		4
        /*0074*/ 	.byte	0x04, 0x0a
        /*0076*/ 	.short	(.L_21 - .L_20)
	.align		4
.L_20:
        /*0078*/ 	.word	index@(.nv.constant0.default_function_kernel)
        /*007c*/ 	.short	0x0380
        /*007e*/ 	.short	0x0020


	//----- nvinfo : EIATTR_SW_WAR
	.align		4
.L_21:
        /*0080*/ 	.byte	0x04, 0x36
        /*0082*/ 	.short	(.L_23 - .L_22)
.L_22:
        /*0084*/ 	.word	0x00000008
.L_23:


//--------------------- .nv.callgraph             --------------------------
	.section	.nv.callgraph,"",@"SHT_CUDA_CALLGRAPH"
	.align	4
	.sectionentsize	8
	.align		4
        /*0000*/ 	.word	0x00000000
	.align		4
        /*0004*/ 	.word	0xffffffff
	.align		4
        /*0008*/ 	.word	0x00000000
	.align		4
        /*000c*/ 	.word	0xfffffffe
	.align		4
        /*0010*/ 	.word	0x00000000
	.align		4
        /*0014*/ 	.word	0xfffffffd
	.align		4
        /*0018*/ 	.word	0x00000000
	.align		4
        /*001c*/ 	.word	0xfffffffc


//--------------------- .text.default_function_kernel --------------------------
	.section	.text.default_function_kernel,"ax",@progbits
	.align	128
        .global         default_function_kernel
        .type           default_function_kernel,@function
        .size           default_function_kernel,(.L_x_1 - default_function_kernel)
        .other          default_function_kernel,@"STO_CUDA_ENTRY STV_DEFAULT"
default_function_kernel:
.text.default_function_kernel:
[----:B------:R-:W-:Y:S01]  /*0000*/  LDC R1, c[0x0][0x37c] ;  /* 0x0000df00ff017b82 */ /* 0x000fe20000000800 */
[----:B------:R-:W0:Y:S07]  /*0010*/  S2R R11, SR_TID.X ;  /* 0x00000000000b7919 */ /* 0x000e2e0000002100 */
[----:B------:R-:W1:Y:S01]  /*0020*/  LDC.64 R6, c[0x0][0x390] ;  /* 0x0000e400ff067b82 */ /* 0x000e620000000a00 */
[----:B------:R-:W2:Y:S01]  /*0030*/  LDCU.64 UR4, c[0x0][0x358] ;  /* 0x00006b00ff0477ac */ /* 0x000ea20008000a00 */
[----:B------:R-:W3:Y:S01]  /*0040*/  S2R R8, SR_CTAID.X ;  /* 0x0000000000087919 */ /* 0x000ee20000002500 */
[----:B0-----:R-:W-:Y:S01]  /*0050*/  PRMT R0, R11, 0x9910, RZ ;  /* 0x000099100b007816 */ /* 0x001fe200000000ff */
[----:B---3--:R-:W-:-:S04]  /*0060*/  IMAD R11, R8, 0x36, R11 ;  /* 0x00000036080b7824 */ /* 0x008fc800078e020b */
[----:B------:R-:W-:-:S05]  /*0070*/  IMAD R0, R0, 0x2b, RZ ;  /* 0x0000002b00007824 */ /* 0x000fca00078e02ff */
[----:B------:R-:W-:-:S04]  /*0080*/  LOP3.LUT R0, R0, 0xffff, RZ, 0xc0, !PT ;  /* 0x0000ffff00007812 */ /* 0x000fc800078ec0ff */
[----:B------:R-:W-:-:S04]  /*0090*/  SHF.R.U32.HI R0, RZ, 0x8, R0 ;  /* 0x00000008ff007819 */ /* 0x000fc80000011600 */
[----:B------:R-:W-:-:S05]  /*00a0*/  LOP3.LUT R0, R0, 0xffff, RZ, 0xc0, !PT ;  /* 0x0000ffff00007812 */ /* 0x000fca00078ec0ff */
[C---:B------:R-:W-:Y:S02]  /*00b0*/  IMAD R0, R8.reuse, 0x9, R0 ;  /* 0x0000000908007824 */ /* 0x040fe400078e0200 */
[----:B------:R-:W-:Y:S02]  /*00c0*/  IMAD R8, R8, -0x32, R11 ;  /* 0xffffffce08087824 */ /* 0x000fe400078e020b */
[----:B------:R-:W-:-:S04]  /*00d0*/  IMAD.HI.U32 R2, R0, -0x33333333, RZ ;  /* 0xcccccccd00027827 */ /* 0x000fc800078e00ff */
[----:B------:R-:W-:Y:S01]  /*00e0*/  IMAD.HI.U32 R9, R8, -0x33333333, RZ ;  /* 0xcccccccd08097827 */ /* 0x000fe200078e00ff */
[----:B------:R-:W-:Y:S02]  /*00f0*/  SHF.R.U32.HI R5, RZ, 0x7, R2 ;  /* 0x00000007ff057819 */ /* 0x000fe40000011602 */
[----:B------:R-:W0:Y:S02]  /*0100*/  LDC.64 R2, c[0x0][0x398] ;  /* 0x0000e600ff027b82 */ /* 0x000e240000000a00 */
[----:B------:R-:W-:Y:S01]  /*0110*/  SHF.R.U32.HI R9, RZ, 0x3, R9 ;  /* 0x00000003ff097819 */ /* 0x000fe20000011609 */
[----:B------:R-:W-:-:S04]  /*0120*/  IMAD R0, R5, -0xa0, R0 ;  /* 0xffffff6005007824 */ /* 0x000fc800078e0200 */
[----:B------:R-:W-:Y:S01]  /*0130*/  IMAD R9, R9, -0xa, R8 ;  /* 0xfffffff609097824 */ /* 0x000fe200078e0208 */
[----:B------:R-:W3:Y:S01]  /*0140*/  LDC.64 R4, c[0x0][0x380] ;  /* 0x0000e000ff047b82 */ /* 0x000ee20000000a00 */
[----:B------:R-:W-:-:S03]  /*0150*/  ISETP.GT.U32.AND P0, PT, R0, 0x4f, PT ;  /* 0x0000004f0000780c */ /* 0x000fc60003f04070 */
[----:B------:R-:W-:-:S10]  /*0160*/  IADD3 R13, PT, PT, R9, 0xa, RZ ;  /* 0x0000000a090d7810 */ /* 0x000fd40007ffe0ff */
[----:B------:R-:W-:Y:S01]  /*0170*/  @!P0 IADD3 R13, PT, PT, R9, RZ, RZ ;  /* 0x000000ff090d8210 */ /* 0x000fe20007ffe0ff */
[----:B0-----:R-:W-:Y:S01]  /*0180*/  IMAD.WIDE.U32 R2, R11, 0x4, R2 ;  /* 0x000000040b027825 */ /* 0x001fe200078e0002 */
[----:B------:R-:W0:Y:S03]  /*0190*/  LDC.64 R8, c[0x0][0x388] ;  /* 0x0000e200ff087b82 */ /* 0x000e260000000a00 */
[C---:B-1----:R-:W-:Y:S02]  /*01a0*/  IMAD.WIDE.U32 R6, R13.reuse, 0x4, R6 ;  /* 0x000000040d067825 */ /* 0x042fe400078e0006 */
[----:B--2---:R-:W2:Y:S02]  /*01b0*/  LDG.E.CONSTANT R2, desc[UR4][R2.64] ;  /* 0x0000000402027981 */ /* 0x004ea4000c1e9900 */
[----:B---3--:R-:W-:Y:S02]  /*01c0*/  IMAD.WIDE.U32 R4, R13, 0x4, R4 ;  /* 0x000000040d047825 */ /* 0x008fe400078e0004 */
[----:B------:R-:W2:Y:S04]  /*01d0*/  LDG.E.CONSTANT R7, desc[UR4][R6.64] ;  /* 0x0000000406077981 */ /* 0x000ea8000c1e9900 */
[----:B------:R-:W2:Y:S01]  /*01e0*/  LDG.E.CONSTANT R5, desc[UR4][R4.64] ;  /* 0x0000000404057981 */ /* 0x000ea2000c1e9900 */
[----:B0-----:R-:W-:-:S04]  /*01f0*/  IMAD.WIDE.U32 R8, R11, 0x4, R8 ;  /* 0x000000040b087825 */ /* 0x001fc800078e0008 */
[----:B--2---:R-:W-:-:S05]  /*0200*/  FFMA R11, R2, R5, R7 ;  /* 0x00000005020b7223 */ /* 0x004fca0000000007 */
[----:B------:R-:W-:Y:S01]  /*0210*/  STG.E desc[UR4][R8.64], R11 ;  /* 0x0000000b08007986 */ /* 0x000fe2000c101904 */
[----:B------:R-:W-:Y:S05]  /*0220*/  EXIT ;  /* 0x000000000000794d */ /* 0x000fea0003800000 */
.L_x_0:
[----:B------:R-:W-:-:S00]  /*0230*/  BRA `(.L_x_0) ;  /* 0xfffffffc00fc7947 */ /* 0x000fc0000383ffff */
[----:B------:R-:W-:-:S00]  /*0240*/  NOP ;  /* 0x0000000000007918 */ /* 0x000fc00000000000 */
        /* <DEDUP_REMOVED lines=11> */
.L_x_1:


//--------------------- .nv.shared.reserved.0     --------------------------
	.section	.nv.shared.reserved.0,"aw",@nobits
	.weak		__nv_reservedSMEM_offset_0_alias
	.size		__nv_reservedSMEM_offset_0_alias, 0, 64
	.other		__nv_reservedSMEM_offset_0_alias,@"STO_CUDA_RESERVED_SHARED STV_DEFAULT"
__nv_reservedSMEM_offset_0_alias:
	.zero		0
	.zero		64


//--------------------- .nv.constant0.default_function_kernel --------------------------
	.section	.nv.constant0.default_function_kernel,"a",@progbits
	.sectionflags	@""
	.align	4
.nv.constant0.default_function_kernel:
	.zero		928


//--------------------- SYMBOLS --------------------------

	.type		.nv.reservedSmem.offset0,@object
	.size		.nv.reservedSmem.offset0,0x4
